//
// Generated by NVIDIA NVVM Compiler
//
// Compiler Build ID: CL-36424714
// Cuda compilation tools, release 13.0, V13.0.88
// Based on NVVM 20.0.0
//

.version 9.0
.target sm_100
.address_size 64

	// .globl	_Z10TileMatMulPfS_S_i
// _ZZ10TileMatMulPfS_S_iE3Mds has been demoted
// _ZZ10TileMatMulPfS_S_iE3Nds has been demoted

.visible .entry _Z10TileMatMulPfS_S_i(
	.param .u64 .ptr .align 1 _Z10TileMatMulPfS_S_i_param_0,
	.param .u64 .ptr .align 1 _Z10TileMatMulPfS_S_i_param_1,
	.param .u64 .ptr .align 1 _Z10TileMatMulPfS_S_i_param_2,
	.param .u32 _Z10TileMatMulPfS_S_i_param_3
)
{
	.reg .pred 	%p<8>;
	.reg .b32 	%r<104>;
	.reg .b32 	%f<368>;
	.reg .b64 	%rd<40>;
	// demoted variable
	.shared .align 4 .b8 _ZZ10TileMatMulPfS_S_iE3Mds[1024];
	// demoted variable
	.shared .align 4 .b8 _ZZ10TileMatMulPfS_S_iE3Nds[1024];
	ld.param.u32 	%r31, [_Z10TileMatMulPfS_S_i_param_3];
	mov.u32 	%r1, %tid.x;
	mov.u32 	%r2, %tid.y;
	mov.u32 	%r32, %ctaid.x;
	mov.u32 	%r33, %ctaid.y;
	shl.b32 	%r34, %r33, 4;
	add.s32 	%r3, %r34, %r2;
	shl.b32 	%r4, %r32, 4;
	add.s32 	%r5, %r4, %r1;
	shr.s32 	%r35, %r31, 31;
	shr.u32 	%r36, %r35, 28;
	add.s32 	%r37, %r31, %r36;
	shr.s32 	%r6, %r37, 4;
	setp.lt.s32 	%p1, %r31, 16;
	mov.f32 	%f367, 0f00000000;
	@%p1 bra 	$L__BB0_9;
	mad.lo.s32 	%r100, %r31, %r3, %r1;
	shl.b32 	%r39, %r2, 6;
	mov.u32 	%r40, _ZZ10TileMatMulPfS_S_iE3Mds;
	add.s32 	%r8, %r40, %r39;
	add.s32 	%r41, %r6, -1;
	setp.lt.u32 	%p2, %r41, 3;
	mov.f32 	%f367, 0f00000000;
	mov.b32 	%r103, 0;
	@%p2 bra 	$L__BB0_4;
	and.b32  	%r103, %r6, 134217724;
	neg.s32 	%r101, %r103;
	add.s32 	%r43, %r2, 48;
	mad.lo.s32 	%r44, %r31, %r43, %r1;
	add.s32 	%r99, %r44, %r4;
	add.s32 	%r45, %r2, 32;
	mad.lo.s32 	%r46, %r31, %r45, %r1;
	add.s32 	%r98, %r46, %r4;
	add.s32 	%r47, %r2, 16;
	mad.lo.s32 	%r48, %r31, %r47, %r1;
	add.s32 	%r97, %r48, %r4;
	mad.lo.s32 	%r49, %r2, %r31, %r1;
	add.s32 	%r96, %r49, %r4;
	mov.f32 	%f367, 0f00000000;
$L__BB0_3:
	.pragma "nounroll";
	ld.param.u64 	%rd36, [_Z10TileMatMulPfS_S_i_param_1];
	ld.param.u64 	%rd33, [_Z10TileMatMulPfS_S_i_param_0];
	cvta.to.global.u64 	%rd4, %rd33;
	mul.wide.s32 	%rd5, %r100, 4;
	add.s64 	%rd6, %rd4, %rd5;
	ld.global.f32 	%f14, [%rd6];
	shl.b32 	%r51, %r1, 2;
	add.s32 	%r52, %r8, %r51;
	st.shared.f32 	[%r52], %f14;
	cvta.to.global.u64 	%rd7, %rd36;
	mul.wide.u32 	%rd8, %r96, 4;
	add.s64 	%rd9, %rd7, %rd8;
	ld.global.f32 	%f15, [%rd9];
	mov.u32 	%r54, _ZZ10TileMatMulPfS_S_iE3Nds;
	add.s32 	%r55, %r54, %r51;
	add.s32 	%r56, %r55, %r39;
	st.shared.f32 	[%r56], %f15;
	bar.sync 	0;
	ld.shared.f32 	%f16, [%r8];
	ld.shared.f32 	%f17, [%r55];
	fma.rn.f32 	%f18, %f16, %f17, %f367;
	ld.shared.f32 	%f19, [%r8+4];
	ld.shared.f32 	%f20, [%r55+64];
	fma.rn.f32 	%f21, %f19, %f20, %f18;
	ld.shared.f32 	%f22, [%r8+8];
	ld.shared.f32 	%f23, [%r55+128];
	fma.rn.f32 	%f24, %f22, %f23, %f21;
	ld.shared.f32 	%f25, [%r8+12];
	ld.shared.f32 	%f26, [%r55+192];
	fma.rn.f32 	%f27, %f25, %f26, %f24;
	ld.shared.f32 	%f28, [%r8+16];
	ld.shared.f32 	%f29, [%r55+256];
	fma.rn.f32 	%f30, %f28, %f29, %f27;
	ld.shared.f32 	%f31, [%r8+20];
	ld.shared.f32 	%f32, [%r55+320];
	fma.rn.f32 	%f33, %f31, %f32, %f30;
	ld.shared.f32 	%f34, [%r8+24];
	ld.shared.f32 	%f35, [%r55+384];
	fma.rn.f32 	%f36, %f34, %f35, %f33;
	ld.shared.f32 	%f37, [%r8+28];
	ld.shared.f32 	%f38, [%r55+448];
	fma.rn.f32 	%f39, %f37, %f38, %f36;
	ld.shared.f32 	%f40, [%r8+32];
	ld.shared.f32 	%f41, [%r55+512];
	fma.rn.f32 	%f42, %f40, %f41, %f39;
	ld.shared.f32 	%f43, [%r8+36];
	ld.shared.f32 	%f44, [%r55+576];
	fma.rn.f32 	%f45, %f43, %f44, %f42;
	ld.shared.f32 	%f46, [%r8+40];
	ld.shared.f32 	%f47, [%r55+640];
	fma.rn.f32 	%f48, %f46, %f47, %f45;
	ld.shared.f32 	%f49, [%r8+44];
	ld.shared.f32 	%f50, [%r55+704];
	fma.rn.f32 	%f51, %f49, %f50, %f48;
	ld.shared.f32 	%f52, [%r8+48];
	ld.shared.f32 	%f53, [%r55+768];
	fma.rn.f32 	%f54, %f52, %f53, %f51;
	ld.shared.f32 	%f55, [%r8+52];
	ld.shared.f32 	%f56, [%r55+832];
	fma.rn.f32 	%f57, %f55, %f56, %f54;
	ld.shared.f32 	%f58, [%r8+56];
	ld.shared.f32 	%f59, [%r55+896];
	fma.rn.f32 	%f60, %f58, %f59, %f57;
	ld.shared.f32 	%f61, [%r8+60];
	ld.shared.f32 	%f62, [%r55+960];
	fma.rn.f32 	%f63, %f61, %f62, %f60;
	bar.sync 	0;
	ld.global.f32 	%f64, [%rd6+64];
	st.shared.f32 	[%r52], %f64;
	mul.wide.u32 	%rd10, %r97, 4;
	add.s64 	%rd11, %rd7, %rd10;
	ld.global.f32 	%f65, [%rd11];
	st.shared.f32 	[%r56], %f65;
	bar.sync 	0;
	ld.shared.f32 	%f66, [%r8];
	ld.shared.f32 	%f67, [%r55];
	fma.rn.f32 	%f68, %f66, %f67, %f63;
	ld.shared.f32 	%f69, [%r8+4];
	ld.shared.f32 	%f70, [%r55+64];
	fma.rn.f32 	%f71, %f69, %f70, %f68;
	ld.shared.f32 	%f72, [%r8+8];
	ld.shared.f32 	%f73, [%r55+128];
	fma.rn.f32 	%f74, %f72, %f73, %f71;
	ld.shared.f32 	%f75, [%r8+12];
	ld.shared.f32 	%f76, [%r55+192];
	fma.rn.f32 	%f77, %f75, %f76, %f74;
	ld.shared.f32 	%f78, [%r8+16];
	ld.shared.f32 	%f79, [%r55+256];
	fma.rn.f32 	%f80, %f78, %f79, %f77;
	ld.shared.f32 	%f81, [%r8+20];
	ld.shared.f32 	%f82, [%r55+320];
	fma.rn.f32 	%f83, %f81, %f82, %f80;
	ld.shared.f32 	%f84, [%r8+24];
	ld.shared.f32 	%f85, [%r55+384];
	fma.rn.f32 	%f86, %f84, %f85, %f83;
	ld.shared.f32 	%f87, [%r8+28];
	ld.shared.f32 	%f88, [%r55+448];
	fma.rn.f32 	%f89, %f87, %f88, %f86;
	ld.shared.f32 	%f90, [%r8+32];
	ld.shared.f32 	%f91, [%r55+512];
	fma.rn.f32 	%f92, %f90, %f91, %f89;
	ld.shared.f32 	%f93, [%r8+36];
	ld.shared.f32 	%f94, [%r55+576];
	fma.rn.f32 	%f95, %f93, %f94, %f92;
	ld.shared.f32 	%f96, [%r8+40];
	ld.shared.f32 	%f97, [%r55+640];
	fma.rn.f32 	%f98, %f96, %f97, %f95;
	ld.shared.f32 	%f99, [%r8+44];
	ld.shared.f32 	%f100, [%r55+704];
	fma.rn.f32 	%f101, %f99, %f100, %f98;
	ld.shared.f32 	%f102, [%r8+48];
	ld.shared.f32 	%f103, [%r55+768];
	fma.rn.f32 	%f104, %f102, %f103, %f101;
	ld.shared.f32 	%f105, [%r8+52];
	ld.shared.f32 	%f106, [%r55+832];
	fma.rn.f32 	%f107, %f105, %f106, %f104;
	ld.shared.f32 	%f108, [%r8+56];
	ld.shared.f32 	%f109, [%r55+896];
	fma.rn.f32 	%f110, %f108, %f109, %f107;
	ld.shared.f32 	%f111, [%r8+60];
	ld.shared.f32 	%f112, [%r55+960];
	fma.rn.f32 	%f113, %f111, %f112, %f110;
	bar.sync 	0;
	ld.global.f32 	%f114, [%rd6+128];
	st.shared.f32 	[%r52], %f114;
	mul.wide.u32 	%rd12, %r98, 4;
	add.s64 	%rd13, %rd7, %rd12;
	ld.global.f32 	%f115, [%rd13];
	st.shared.f32 	[%r56], %f115;
	bar.sync 	0;
	ld.shared.f32 	%f116, [%r8];
	ld.shared.f32 	%f117, [%r55];
	fma.rn.f32 	%f118, %f116, %f117, %f113;
	ld.shared.f32 	%f119, [%r8+4];
	ld.shared.f32 	%f120, [%r55+64];
	fma.rn.f32 	%f121, %f119, %f120, %f118;
	ld.shared.f32 	%f122, [%r8+8];
	ld.shared.f32 	%f123, [%r55+128];
	fma.rn.f32 	%f124, %f122, %f123, %f121;
	ld.shared.f32 	%f125, [%r8+12];
	ld.shared.f32 	%f126, [%r55+192];
	fma.rn.f32 	%f127, %f125, %f126, %f124;
	ld.shared.f32 	%f128, [%r8+16];
	ld.shared.f32 	%f129, [%r55+256];
	fma.rn.f32 	%f130, %f128, %f129, %f127;
	ld.shared.f32 	%f131, [%r8+20];
	ld.shared.f32 	%f132, [%r55+320];
	fma.rn.f32 	%f133, %f131, %f132, %f130;
	ld.shared.f32 	%f134, [%r8+24];
	ld.shared.f32 	%f135, [%r55+384];
	fma.rn.f32 	%f136, %f134, %f135, %f133;
	ld.shared.f32 	%f137, [%r8+28];
	ld.shared.f32 	%f138, [%r55+448];
	fma.rn.f32 	%f139, %f137, %f138, %f136;
	ld.shared.f32 	%f140, [%r8+32];
	ld.shared.f32 	%f141, [%r55+512];
	fma.rn.f32 	%f142, %f140, %f141, %f139;
	ld.shared.f32 	%f143, [%r8+36];
	ld.shared.f32 	%f144, [%r55+576];
	fma.rn.f32 	%f145, %f143, %f144, %f142;
	ld.shared.f32 	%f146, [%r8+40];
	ld.shared.f32 	%f147, [%r55+640];
	fma.rn.f32 	%f148, %f146, %f147, %f145;
	ld.shared.f32 	%f149, [%r8+44];
	ld.shared.f32 	%f150, [%r55+704];
	fma.rn.f32 	%f151, %f149, %f150, %f148;
	ld.shared.f32 	%f152, [%r8+48];
	ld.shared.f32 	%f153, [%r55+768];
	fma.rn.f32 	%f154, %f152, %f153, %f151;
	ld.shared.f32 	%f155, [%r8+52];
	ld.shared.f32 	%f156, [%r55+832];
	fma.rn.f32 	%f157, %f155, %f156, %f154;
	ld.shared.f32 	%f158, [%r8+56];
	ld.shared.f32 	%f159, [%r55+896];
	fma.rn.f32 	%f160, %f158, %f159, %f157;
	ld.shared.f32 	%f161, [%r8+60];
	ld.shared.f32 	%f162, [%r55+960];
	fma.rn.f32 	%f163, %f161, %f162, %f160;
	bar.sync 	0;
	ld.global.f32 	%f164, [%rd6+192];
	st.shared.f32 	[%r52], %f164;
	mul.wide.u32 	%rd14, %r99, 4;
	add.s64 	%rd15, %rd7, %rd14;
	ld.global.f32 	%f165, [%rd15];
	st.shared.f32 	[%r56], %f165;
	bar.sync 	0;
	ld.shared.f32 	%f166, [%r8];
	ld.shared.f32 	%f167, [%r55];
	fma.rn.f32 	%f168, %f166, %f167, %f163;
	ld.shared.f32 	%f169, [%r8+4];
	ld.shared.f32 	%f170, [%r55+64];
	fma.rn.f32 	%f171, %f169, %f170, %f168;
	ld.shared.f32 	%f172, [%r8+8];
	ld.shared.f32 	%f173, [%r55+128];
	fma.rn.f32 	%f174, %f172, %f173, %f171;
	ld.shared.f32 	%f175, [%r8+12];
	ld.shared.f32 	%f176, [%r55+192];
	fma.rn.f32 	%f177, %f175, %f176, %f174;
	ld.shared.f32 	%f178, [%r8+16];
	ld.shared.f32 	%f179, [%r55+256];
	fma.rn.f32 	%f180, %f178, %f179, %f177;
	ld.shared.f32 	%f181, [%r8+20];
	ld.shared.f32 	%f182, [%r55+320];
	fma.rn.f32 	%f183, %f181, %f182, %f180;
	ld.shared.f32 	%f184, [%r8+24];
	ld.shared.f32 	%f185, [%r55+384];
	fma.rn.f32 	%f186, %f184, %f185, %f183;
	ld.shared.f32 	%f187, [%r8+28];
	ld.shared.f32 	%f188, [%r55+448];
	fma.rn.f32 	%f189, %f187, %f188, %f186;
	ld.shared.f32 	%f190, [%r8+32];
	ld.shared.f32 	%f191, [%r55+512];
	fma.rn.f32 	%f192, %f190, %f191, %f189;
	ld.shared.f32 	%f193, [%r8+36];
	ld.shared.f32 	%f194, [%r55+576];
	fma.rn.f32 	%f195, %f193, %f194, %f192;
	ld.shared.f32 	%f196, [%r8+40];
	ld.shared.f32 	%f197, [%r55+640];
	fma.rn.f32 	%f198, %f196, %f197, %f195;
	ld.shared.f32 	%f199, [%r8+44];
	ld.shared.f32 	%f200, [%r55+704];
	fma.rn.f32 	%f201, %f199, %f200, %f198;
	ld.shared.f32 	%f202, [%r8+48];
	ld.shared.f32 	%f203, [%r55+768];
	fma.rn.f32 	%f204, %f202, %f203, %f201;
	ld.shared.f32 	%f205, [%r8+52];
	ld.shared.f32 	%f206, [%r55+832];
	fma.rn.f32 	%f207, %f205, %f206, %f204;
	ld.shared.f32 	%f208, [%r8+56];
	ld.shared.f32 	%f209, [%r55+896];
	fma.rn.f32 	%f210, %f208, %f209, %f207;
	ld.shared.f32 	%f211, [%r8+60];
	ld.shared.f32 	%f212, [%r55+960];
	fma.rn.f32 	%f367, %f211, %f212, %f210;
	bar.sync 	0;
	add.s32 	%r101, %r101, 4;
	add.s32 	%r100, %r100, 64;
	shl.b32 	%r57, %r31, 6;
	add.s32 	%r99, %r99, %r57;
	add.s32 	%r98, %r98, %r57;
	add.s32 	%r97, %r97, %r57;
	add.s32 	%r96, %r96, %r57;
	setp.ne.s32 	%p3, %r101, 0;
	@%p3 bra 	$L__BB0_3;
$L__BB0_4:
	and.b32  	%r28, %r6, 3;
	setp.eq.s32 	%p4, %r28, 0;
	@%p4 bra 	$L__BB0_9;
	setp.eq.s32 	%p5, %r28, 1;
	@%p5 bra 	$L__BB0_7;
	ld.param.u64 	%rd37, [_Z10TileMatMulPfS_S_i_param_1];
	ld.param.u64 	%rd34, [_Z10TileMatMulPfS_S_i_param_0];
	shl.b32 	%r58, %r103, 4;
	mad.lo.s32 	%r63, %r31, %r3, %r1;
	add.s32 	%r64, %r63, %r58;
	cvta.to.global.u64 	%rd16, %rd34;
	mul.wide.s32 	%rd17, %r64, 4;
	add.s64 	%rd18, %rd16, %rd17;
	ld.global.f32 	%f214, [%rd18];
	shl.b32 	%r65, %r1, 2;
	add.s32 	%r66, %r8, %r65;
	st.shared.f32 	[%r66], %f214;
	add.s32 	%r67, %r58, %r2;
	mad.lo.s32 	%r68, %r67, %r31, %r5;
	cvta.to.global.u64 	%rd19, %rd37;
	mul.wide.u32 	%rd20, %r68, 4;
	add.s64 	%rd21, %rd19, %rd20;
	ld.global.f32 	%f215, [%rd21];
	mov.u32 	%r70, _ZZ10TileMatMulPfS_S_iE3Nds;
	add.s32 	%r71, %r70, %r65;
	add.s32 	%r72, %r71, %r39;
	st.shared.f32 	[%r72], %f215;
	bar.sync 	0;
	ld.shared.f32 	%f216, [%r8];
	ld.shared.f32 	%f217, [%r71];
	fma.rn.f32 	%f218, %f216, %f217, %f367;
	ld.shared.f32 	%f219, [%r8+4];
	ld.shared.f32 	%f220, [%r71+64];
	fma.rn.f32 	%f221, %f219, %f220, %f218;
	ld.shared.f32 	%f222, [%r8+8];
	ld.shared.f32 	%f223, [%r71+128];
	fma.rn.f32 	%f224, %f222, %f223, %f221;
	ld.shared.f32 	%f225, [%r8+12];
	ld.shared.f32 	%f226, [%r71+192];
	fma.rn.f32 	%f227, %f225, %f226, %f224;
	ld.shared.f32 	%f228, [%r8+16];
	ld.shared.f32 	%f229, [%r71+256];
	fma.rn.f32 	%f230, %f228, %f229, %f227;
	ld.shared.f32 	%f231, [%r8+20];
	ld.shared.f32 	%f232, [%r71+320];
	fma.rn.f32 	%f233, %f231, %f232, %f230;
	ld.shared.f32 	%f234, [%r8+24];
	ld.shared.f32 	%f235, [%r71+384];
	fma.rn.f32 	%f236, %f234, %f235, %f233;
	ld.shared.f32 	%f237, [%r8+28];
	ld.shared.f32 	%f238, [%r71+448];
	fma.rn.f32 	%f239, %f237, %f238, %f236;
	ld.shared.f32 	%f240, [%r8+32];
	ld.shared.f32 	%f241, [%r71+512];
	fma.rn.f32 	%f242, %f240, %f241, %f239;
	ld.shared.f32 	%f243, [%r8+36];
	ld.shared.f32 	%f244, [%r71+576];
	fma.rn.f32 	%f245, %f243, %f244, %f242;
	ld.shared.f32 	%f246, [%r8+40];
	ld.shared.f32 	%f247, [%r71+640];
	fma.rn.f32 	%f248, %f246, %f247, %f245;
	ld.shared.f32 	%f249, [%r8+44];
	ld.shared.f32 	%f250, [%r71+704];
	fma.rn.f32 	%f251, %f249, %f250, %f248;
	ld.shared.f32 	%f252, [%r8+48];
	ld.shared.f32 	%f253, [%r71+768];
	fma.rn.f32 	%f254, %f252, %f253, %f251;
	ld.shared.f32 	%f255, [%r8+52];
	ld.shared.f32 	%f256, [%r71+832];
	fma.rn.f32 	%f257, %f255, %f256, %f254;
	ld.shared.f32 	%f258, [%r8+56];
	ld.shared.f32 	%f259, [%r71+896];
	fma.rn.f32 	%f260, %f258, %f259, %f257;
	ld.shared.f32 	%f261, [%r8+60];
	ld.shared.f32 	%f262, [%r71+960];
	fma.rn.f32 	%f263, %f261, %f262, %f260;
	bar.sync 	0;
	ld.global.f32 	%f264, [%rd18+64];
	st.shared.f32 	[%r66], %f264;
	add.s32 	%r73, %r67, 16;
	mad.lo.s32 	%r74, %r73, %r31, %r5;
	mul.wide.u32 	%rd22, %r74, 4;
	add.s64 	%rd23, %rd19, %rd22;
	ld.global.f32 	%f265, [%rd23];
	st.shared.f32 	[%r72], %f265;
	bar.sync 	0;
	ld.shared.f32 	%f266, [%r8];
	ld.shared.f32 	%f267, [%r71];
	fma.rn.f32 	%f268, %f266, %f267, %f263;
	ld.shared.f32 	%f269, [%r8+4];
	ld.shared.f32 	%f270, [%r71+64];
	fma.rn.f32 	%f271, %f269, %f270, %f268;
	ld.shared.f32 	%f272, [%r8+8];
	ld.shared.f32 	%f273, [%r71+128];
	fma.rn.f32 	%f274, %f272, %f273, %f271;
	ld.shared.f32 	%f275, [%r8+12];
	ld.shared.f32 	%f276, [%r71+192];
	fma.rn.f32 	%f277, %f275, %f276, %f274;
	ld.shared.f32 	%f278, [%r8+16];
	ld.shared.f32 	%f279, [%r71+256];
	fma.rn.f32 	%f280, %f278, %f279, %f277;
	ld.shared.f32 	%f281, [%r8+20];
	ld.shared.f32 	%f282, [%r71+320];
	fma.rn.f32 	%f283, %f281, %f282, %f280;
	ld.shared.f32 	%f284, [%r8+24];
	ld.shared.f32 	%f285, [%r71+384];
	fma.rn.f32 	%f286, %f284, %f285, %f283;
	ld.shared.f32 	%f287, [%r8+28];
	ld.shared.f32 	%f288, [%r71+448];
	fma.rn.f32 	%f289, %f287, %f288, %f286;
	ld.shared.f32 	%f290, [%r8+32];
	ld.shared.f32 	%f291, [%r71+512];
	fma.rn.f32 	%f292, %f290, %f291, %f289;
	ld.shared.f32 	%f293, [%r8+36];
	ld.shared.f32 	%f294, [%r71+576];
	fma.rn.f32 	%f295, %f293, %f294, %f292;
	ld.shared.f32 	%f296, [%r8+40];
	ld.shared.f32 	%f297, [%r71+640];
	fma.rn.f32 	%f298, %f296, %f297, %f295;
	ld.shared.f32 	%f299, [%r8+44];
	ld.shared.f32 	%f300, [%r71+704];
	fma.rn.f32 	%f301, %f299, %f300, %f298;
	ld.shared.f32 	%f302, [%r8+48];
	ld.shared.f32 	%f303, [%r71+768];
	fma.rn.f32 	%f304, %f302, %f303, %f301;
	ld.shared.f32 	%f305, [%r8+52];
	ld.shared.f32 	%f306, [%r71+832];
	fma.rn.f32 	%f307, %f305, %f306, %f304;
	ld.shared.f32 	%f308, [%r8+56];
	ld.shared.f32 	%f309, [%r71+896];
	fma.rn.f32 	%f310, %f308, %f309, %f307;
	ld.shared.f32 	%f311, [%r8+60];
	ld.shared.f32 	%f312, [%r71+960];
	fma.rn.f32 	%f367, %f311, %f312, %f310;
	bar.sync 	0;
	add.s32 	%r103, %r103, 2;
$L__BB0_7:
	and.b32  	%r75, %r6, 1;
	setp.eq.b32 	%p6, %r75, 1;
	not.pred 	%p7, %p6;
	@%p7 bra 	$L__BB0_9;
	ld.param.u64 	%rd38, [_Z10TileMatMulPfS_S_i_param_1];
	ld.param.u64 	%rd35, [_Z10TileMatMulPfS_S_i_param_0];
	shl.b32 	%r76, %r103, 4;
	mad.lo.s32 	%r81, %r31, %r3, %r1;
	add.s32 	%r82, %r81, %r76;
	cvta.to.global.u64 	%rd24, %rd35;
	mul.wide.s32 	%rd25, %r82, 4;
	add.s64 	%rd26, %rd24, %rd25;
	ld.global.f32 	%f313, [%rd26];
	shl.b32 	%r83, %r1, 2;
	add.s32 	%r84, %r8, %r83;
	st.shared.f32 	[%r84], %f313;
	add.s32 	%r85, %r76, %r2;
	mad.lo.s32 	%r86, %r85, %r31, %r5;
	cvta.to.global.u64 	%rd27, %rd38;
	mul.wide.u32 	%rd28, %r86, 4;
	add.s64 	%rd29, %rd27, %rd28;
	ld.global.f32 	%f314, [%rd29];
	mov.u32 	%r88, _ZZ10TileMatMulPfS_S_iE3Nds;
	add.s32 	%r89, %r88, %r83;
	add.s32 	%r90, %r89, %r39;
	st.shared.f32 	[%r90], %f314;
	bar.sync 	0;
	ld.shared.f32 	%f315, [%r8];
	ld.shared.f32 	%f316, [%r89];
	fma.rn.f32 	%f317, %f315, %f316, %f367;
	ld.shared.f32 	%f318, [%r8+4];
	ld.shared.f32 	%f319, [%r89+64];
	fma.rn.f32 	%f320, %f318, %f319, %f317;
	ld.shared.f32 	%f321, [%r8+8];
	ld.shared.f32 	%f322, [%r89+128];
	fma.rn.f32 	%f323, %f321, %f322, %f320;
	ld.shared.f32 	%f324, [%r8+12];
	ld.shared.f32 	%f325, [%r89+192];
	fma.rn.f32 	%f326, %f324, %f325, %f323;
	ld.shared.f32 	%f327, [%r8+16];
	ld.shared.f32 	%f328, [%r89+256];
	fma.rn.f32 	%f329, %f327, %f328, %f326;
	ld.shared.f32 	%f330, [%r8+20];
	ld.shared.f32 	%f331, [%r89+320];
	fma.rn.f32 	%f332, %f330, %f331, %f329;
	ld.shared.f32 	%f333, [%r8+24];
	ld.shared.f32 	%f334, [%r89+384];
	fma.rn.f32 	%f335, %f333, %f334, %f332;
	ld.shared.f32 	%f336, [%r8+28];
	ld.shared.f32 	%f337, [%r89+448];
	fma.rn.f32 	%f338, %f336, %f337, %f335;
	ld.shared.f32 	%f339, [%r8+32];
	ld.shared.f32 	%f340, [%r89+512];
	fma.rn.f32 	%f341, %f339, %f340, %f338;
	ld.shared.f32 	%f342, [%r8+36];
	ld.shared.f32 	%f343, [%r89+576];
	fma.rn.f32 	%f344, %f342, %f343, %f341;
	ld.shared.f32 	%f345, [%r8+40];
	ld.shared.f32 	%f346, [%r89+640];
	fma.rn.f32 	%f347, %f345, %f346, %f344;
	ld.shared.f32 	%f348, [%r8+44];
	ld.shared.f32 	%f349, [%r89+704];
	fma.rn.f32 	%f350, %f348, %f349, %f347;
	ld.shared.f32 	%f351, [%r8+48];
	ld.shared.f32 	%f352, [%r89+768];
	fma.rn.f32 	%f353, %f351, %f352, %f350;
	ld.shared.f32 	%f354, [%r8+52];
	ld.shared.f32 	%f355, [%r89+832];
	fma.rn.f32 	%f356, %f354, %f355, %f353;
	ld.shared.f32 	%f357, [%r8+56];
	ld.shared.f32 	%f358, [%r89+896];
	fma.rn.f32 	%f359, %f357, %f358, %f356;
	ld.shared.f32 	%f360, [%r8+60];
	ld.shared.f32 	%f361, [%r89+960];
	fma.rn.f32 	%f367, %f360, %f361, %f359;
	bar.sync 	0;
$L__BB0_9:
	ld.param.u64 	%rd39, [_Z10TileMatMulPfS_S_i_param_2];
	cvta.to.global.u64 	%rd30, %rd39;
	mad.lo.s32 	%r95, %r31, %r3, %r5;
	mul.wide.s32 	%rd31, %r95, 4;
	add.s64 	%rd32, %rd30, %rd31;
	st.global.f32 	[%rd32], %f367;
	ret;

}


// ===== COMPILED SASS (sm_100) =====

	.target	sm_100

	.elftype	@"ET_EXEC"


//--------------------- .note.nv.tkinfo           --------------------------
	.section	.note.nv.tkinfo,"",@"SHT_NOTE"
	.sectionflags	@"SHF_NOTE_NV_TKINFO"
	.tkinfo
        /*0018*/ 	.word	0x00000002
        /*0030*/ 	.string	""
        /*0030*/ 	.string	"ptxas"
        /*0030*/ 	.string	"Cuda compilation tools, release 13.0, V13.0.88"
        /*0030*/ 	.string	"Build cuda_13.0.r13.0/compiler.36424714_0"
        /*0030*/ 	.string	"-arch sm_100 -m 64 "



//--------------------- .note.nv.cuinfo           --------------------------
	.section	.note.nv.cuinfo,"",@"SHT_NOTE"
	.sectionflags	@"SHF_NOTE_NV_CUINFO"
        /*0018*/ 	.short	0x0002
        /*001a*/ 	.short	0x0064
        /*001c*/ 	.short	0x0082
	.zero		2


//--------------------- .nv.info                  --------------------------
	.section	.nv.info,"",@"SHT_CUDA_INFO"
	.align	4


	//----- nvinfo : EIATTR_REGCOUNT
	.align		4
        /*0000*/ 	.byte	0x04, 0x2f
        /*0002*/ 	.short	(.L_1 - .L_0)
	.align		4
.L_0:
        /*0004*/ 	.word	index@(_Z10TileMatMulPfS_S_i)
        /*0008*/ 	.word	0x00000028


	//----- nvinfo : EIATTR_FRAME_SIZE
	.align		4
.L_1:
        /*000c*/ 	.byte	0x04, 0x11
        /*000e*/ 	.short	(.L_3 - .L_2)
	.align		4
.L_2:
        /*0010*/ 	.word	index@(_Z10TileMatMulPfS_S_i)
        /*0014*/ 	.word	0x00000000


	//----- nvinfo : EIATTR_MIN_STACK_SIZE
	.align		4
.L_3:
        /*0018*/ 	.byte	0x04, 0x12
        /*001a*/ 	.short	(.L_5 - .L_4)
	.align		4
.L_4:
        /*001c*/ 	.word	index@(_Z10TileMatMulPfS_S_i)
        /*0020*/ 	.word	0x00000000
.L_5:


//--------------------- .nv.compat                --------------------------
	.section	.nv.compat,"",@"SHT_CUDA_COMPAT_INFO"
	.align	4
        /*0000*/ 	.byte	0x02, 0x09, 0x00, 0x00, 0x02, 0x02, 0x01, 0x00, 0x02, 0x05, 0x05, 0x00, 0x03, 0x07, 0x01, 0x01
        /*0010*/ 	.byte	0x02, 0x03, 0x00, 0x00, 0x02, 0x06, 0x01, 0x00, 0x04, 0x0b, 0x08, 0x00, 0x09, 0x00, 0x00, 0x00
        /*0020*/ 	.byte	0x00, 0x00, 0x00, 0x00


//--------------------- .nv.info._Z10TileMatMulPfS_S_i --------------------------
	.section	.nv.info._Z10TileMatMulPfS_S_i,"",@"SHT_CUDA_INFO"
	.sectionflags	@""
	.align	4


	//----- nvinfo : EIATTR_CUDA_API_VERSION
	.align		4
        /*0000*/ 	.byte	0x04, 0x37
        /*0002*/ 	.short	(.L_7 - .L_6)
.L_6:
        /*0004*/ 	.word	0x00000082


	//----- nvinfo : EIATTR_KPARAM_INFO
	.align		4
.L_7:
        /*0008*/ 	.byte	0x04, 0x17
        /*000a*/ 	.short	(.L_9 - .L_8)
.L_8:
        /*000c*/ 	.word	0x00000000
        /*0010*/ 	.short	0x0003
        /*0012*/ 	.short	0x0018
        /*0014*/ 	.byte	0x00, 0xf0, 0x11, 0x00


	//----- nvinfo : EIATTR_KPARAM_INFO
	.align		4
.L_9:
        /*0018*/ 	.byte	0x04, 0x17
        /*001a*/ 	.short	(.L_11 - .L_10)
.L_10:
        /*001c*/ 	.word	0x00000000
        /*0020*/ 	.short	0x0002
        /*0022*/ 	.short	0x0010
        /*0024*/ 	.byte	0x00, 0xf5, 0x21, 0x00


	//----- nvinfo : EIATTR_KPARAM_INFO
	.align		4
.L_11:
        /*0028*/ 	.byte	0x04, 0x17
        /*002a*/ 	.short	(.L_13 - .L_12)
.L_12:
        /*002c*/ 	.word	0x00000000
        /*0030*/ 	.short	0x0001
        /*0032*/ 	.short	0x0008
        /*0034*/ 	.byte	0x00, 0xf5, 0x21, 0x00


	//----- nvinfo : EIATTR_KPARAM_INFO
	.align		4
.L_13:
        /*0038*/ 	.byte	0x04, 0x17
        /*003a*/ 	.short	(.L_15 - .L_14)
.L_14:
        /*003c*/ 	.word	0x00000000
        /*0040*/ 	.short	0x0000
        /*0042*/ 	.short	0x0000
        /*0044*/ 	.byte	0x00, 0xf5, 0x21, 0x00


	//----- nvinfo : EIATTR_SPARSE_MMA_MASK
	.align		4
.L_15:
        /*0048*/ 	.byte	0x03, 0x50
        /*004a*/ 	.short	0x0000


	//----- nvinfo : EIATTR_MAXREG_COUNT
	.align		4
        /*004c*/ 	.byte	0x03, 0x1b
        /*004e*/ 	.short	0x00ff


	//----- nvinfo : EIATTR_NUM_BARRIERS
	.align		4
        /*0050*/ 	.byte	0x02, 0x4c
        /*0052*/ 	.byte	0x01
	.zero		1


	//----- nvinfo : EIATTR_MERCURY_ISA_VERSION
	.align		4
        /*0054*/ 	.byte	0x03, 0x5f
        /*0056*/ 	.short	0x0101


	//----- nvinfo : EIATTR_VRC_CTA_INIT_COUNT
	.align		4
        /*0058*/ 	.byte	0x02, 0x4a
	.zero		1
	.zero		1


	//----- nvinfo : EIATTR_EXIT_INSTR_OFFSETS
	.align		4
        /*005c*/ 	.byte	0x04, 0x1c
        /*005e*/ 	.short	(.L_17 - .L_16)


	//   ....[0]....
.L_16:
        /*0060*/ 	.word	0x00001890


	//----- nvinfo : EIATTR_CBANK_PARAM_SIZE
	.align		4
.L_17:
        /*0064*/ 	.byte	0x03, 0x19
        /*0066*/ 	.short	0x001c


	//----- nvinfo : EIATTR_PARAM_CBANK
	.align		4
        /*0068*/ 	.byte	0x04, 0x0a
        /*006a*/ 	.short	(.L_19 - .L_18)
	.align		4
.L_18:
        /*006c*/ 	.word	index@(.nv.constant0._Z10TileMatMulPfS_S_i)
        /*0070*/ 	.short	0x0380
        /*0072*/ 	.short	0x001c


	//----- nvinfo : EIATTR_SW_WAR
	.align		4
.L_19:
        /*0074*/ 	.byte	0x04, 0x36
        /*0076*/ 	.short	(.L_21 - .L_20)
.L_20:
        /*0078*/ 	.word	0x00000008
.L_21:


//--------------------- .nv.callgraph             --------------------------
	.section	.nv.callgraph,"",@"SHT_CUDA_CALLGRAPH"
	.align	4
	.sectionentsize	8
	.align		4
        /*0000*/ 	.word	0x00000000
	.align		4
        /*0004*/ 	.word	0xffffffff
	.align		4
        /*0008*/ 	.word	0x00000000
	.align		4
        /*000c*/ 	.word	0xfffffffe
	.align		4
        /*0010*/ 	.word	0x00000000
	.align		4
        /*0014*/ 	.word	0xfffffffd
	.align		4
        /*0018*/ 	.word	0x00000000
	.align		4
        /*001c*/ 	.word	0xfffffffc


//--------------------- .text._Z10TileMatMulPfS_S_i --------------------------
	.section	.text._Z10TileMatMulPfS_S_i,"ax",@progbits
	.align	128
        .global         _Z10TileMatMulPfS_S_i
        .type           _Z10TileMatMulPfS_S_i,@function
        .size           _Z10TileMatMulPfS_S_i,(.L_x_5 - _Z10TileMatMulPfS_S_i)
        .other          _Z10TileMatMulPfS_S_i,@"STO_CUDA_ENTRY STV_DEFAULT"
_Z10TileMatMulPfS_S_i:
.text._Z10TileMatMulPfS_S_i:
[----:B------:R-:W-:Y:S08]  /*0000*/  LDC R1, c[0x0][0x37c] ;  /* 0x0000df00ff017b82 */ /* 0x000ff00000000800 */
[----:B------:R-:W0:Y:S01]  /*0010*/  LDC R5, c[0x0][0x398] ;  /* 0x0000e600ff057b82 */ /* 0x000e220000000800 */
[----:B------:R-:W1:Y:S01]  /*0020*/  S2R R3, SR_TID.Y ;  /* 0x0000000000037919 */ /* 0x000e620000002200 */
[----:B------:R-:W2:Y:S01]  /*0030*/  LDCU.64 UR8, c[0x0][0x358] ;  /* 0x00006b00ff0877ac */ /* 0x000ea20008000a00 */
[----:B------:R-:W-:Y:S01]  /*0040*/  HFMA2 R31, -RZ, RZ, 0, 0 ;  /* 0x00000000ff1f7431 */ /* 0x000fe200000001ff */
[----:B------:R-:W1:Y:S01]  /*0050*/  S2R R6, SR_CTAID.Y ;  /* 0x0000000000067919 */ /* 0x000e620000002600 */
[----:B------:R-:W3:Y:S01]  /*0060*/  S2R R2, SR_TID.X ;  /* 0x0000000000027919 */ /* 0x000ee20000002100 */
[----:B------:R-:W3:Y:S01]  /*0070*/  S2R R11, SR_CTAID.X ;  /* 0x00000000000b7919 */ /* 0x000ee20000002500 */
[----:B0-----:R-:W-:-:S02]  /*0080*/  ISETP.GE.AND P0, PT, R5, 0x10, PT ;  /* 0x000000100500780c */ /* 0x001fc40003f06270 */
[----:B------:R-:W-:-:S04]  /*0090*/  SHF.R.S32.HI R0, RZ, 0x1f, R5 ;  /* 0x0000001fff007819 */ /* 0x000fc80000011405 */
[----:B------:R-:W-:Y:S02]  /*00a0*/  LEA.HI R0, R0, R5, RZ, 0x4 ;  /* 0x0000000500007211 */ /* 0x000fe400078f20ff */
[----:B-1----:R-:W-:Y:S02]  /*00b0*/  LEA R6, R6, R3, 0x4 ;  /* 0x0000000306067211 */ /* 0x002fe400078e20ff */
[----:B---3--:R-:W-:-:S03]  /*00c0*/  LEA R4, R11, R2, 0x4 ;  /* 0x000000020b047211 */ /* 0x008fc600078e20ff */
[----:B--2---:R-:W-:Y:S05]  /*00d0*/  @!P0 BRA `(.L_x_0) ;  /* 0x0000001400dc8947 */ /* 0x004fea0003800000 */
[----:B------:R-:W0:Y:S01]  /*00e0*/  S2UR UR6, SR_CgaCtaId ;  /* 0x00000000000679c3 */ /* 0x000e220000008800 */
[----:B------:R-:W-:Y:S01]  /*00f0*/  SHF.R.S32.HI R29, RZ, 0x4, R0 ;  /* 0x00000004ff1d7819 */ /* 0x000fe20000011400 */
[----:B------:R-:W-:Y:S01]  /*0100*/  UMOV UR4, 0x400 ;  /* 0x0000040000047882 */ /* 0x000fe20000000000 */
[----:B------:R-:W-:Y:S01]  /*0110*/  IMAD R21, R6, R5, R2 ;  /* 0x0000000506157224 */ /* 0x000fe200078e0202 */
[----:B------:R-:W-:Y:S02]  /*0120*/  MOV R31, RZ ;  /* 0x000000ff001f7202 */ /* 0x000fe40000000f00 */
[----:B------:R-:W-:-:S04]  /*0130*/  IADD3 R0, PT, PT, R29, -0x1, RZ ;  /* 0xffffffff1d007810 */ /* 0x000fc80007ffe0ff */
[----:B------:R-:W-:Y:S02]  /*0140*/  ISETP.GE.U32.AND P0, PT, R0, 0x3, PT ;  /* 0x000000030000780c */ /* 0x000fe40003f06070 */
[----:B------:R-:W-:Y:S01]  /*0150*/  MOV R0, RZ ;  /* 0x000000ff00007202 */ /* 0x000fe20000000f00 */
[----:B0-----:R-:W-:-:S06]  /*0160*/  ULEA UR5, UR6, UR4, 0x18 ;  /* 0x0000000406057291 */ /* 0x001fcc000f8ec0ff */
[----:B------:R-:W-:-:S04]  /*0170*/  LEA R7, R3, UR5, 0x6 ;  /* 0x0000000503077c11 */ /* 0x000fc8000f8e30ff */
[----:B------:R-:W-:Y:S05]  /*0180*/  @!P0 BRA `(.L_x_1) ;  /* 0x0000000c002c8947 */ /* 0x000fea0003800000 */
[C---:B------:R-:W-:Y:S01]  /*0190*/  IADD3 R0, PT, PT, R3.reuse, 0x30, RZ ;  /* 0x0000003003007810 */ /* 0x040fe20007ffe0ff */
[----:B------:R-:W-:Y:S01]  /*01a0*/  UIADD3 UR5, UPT, UPT, UR4, 0x400, URZ ;  /* 0x0000040004057890 */ /* 0x000fe2000fffe0ff */
[C---:B------:R-:W-:Y:S01]  /*01b0*/  IADD3 R8, PT, PT, R3.reuse, 0x20, RZ ;  /* 0x0000002003087810 */ /* 0x040fe20007ffe0ff */
[CCC-:B------:R-:W-:Y:S01]  /*01c0*/  IMAD R24, R3.reuse, R5.reuse, R2.reuse ;  /* 0x0000000503187224 */ /* 0x1c0fe200078e0202 */
[----:B------:R-:W-:Y:S01]  /*01d0*/  IADD3 R9, PT, PT, R3, 0x10, RZ ;  /* 0x0000001003097810 */ /* 0x000fe20007ffe0ff */
[-CC-:B------:R-:W-:Y:S01]  /*01e0*/  IMAD R0, R0, R5.reuse, R2.reuse ;  /* 0x0000000500007224 */ /* 0x180fe200078e0202 */
[----:B------:R-:W-:Y:S01]  /*01f0*/  ULEA UR5, UR6, UR5, 0x18 ;  /* 0x0000000506057291 */ /* 0x000fe2000f8ec0ff */
[-CC-:B------:R-:W-:Y:S02]  /*0200*/  IMAD R8, R8, R5.reuse, R2.reuse ;  /* 0x0000000508087224 */ /* 0x180fe400078e0202 */
[----:B------:R-:W-:Y:S02]  /*0210*/  HFMA2 R31, -RZ, RZ, 0, 0 ;  /* 0x00000000ff1f7431 */ /* 0x000fe400000001ff */
[----:B------:R-:W-:Y:S01]  /*0220*/  IMAD R9, R9, R5, R2 ;  /* 0x0000000509097224 */ /* 0x000fe200078e0202 */
[----:B------:R-:W-:-:S02]  /*0230*/  LEA R30, R11, R0, 0x4 ;  /* 0x000000000b1e7211 */ /* 0x000fc400078e20ff */
[----:B------:R-:W-:Y:S02]  /*0240*/  LOP3.LUT R0, R29, 0x7fffffc, RZ, 0xc0, !PT ;  /* 0x07fffffc1d007812 */ /* 0x000fe400078ec0ff */
[----:B------:R-:W-:Y:S02]  /*0250*/  LEA R22, R2, UR5, 0x2 ;  /* 0x0000000502167c11 */ /* 0x000fe4000f8e10ff */
[C---:B------:R-:W-:Y:S02]  /*0260*/  LEA R24, R11.reuse, R24, 0x4 ;  /* 0x000000180b187211 */ /* 0x040fe400078e20ff */
[C---:B------:R-:W-:Y:S02]  /*0270*/  LEA R28, R11.reuse, R8, 0x4 ;  /* 0x000000080b1c7211 */ /* 0x040fe400078e20ff */
[----:B------:R-:W-:Y:S02]  /*0280*/  LEA R26, R11, R9, 0x4 ;  /* 0x000000090b1a7211 */ /* 0x000fe400078e20ff */
[----:B------:R-:W-:-:S02]  /*0290*/  MOV R27, R21 ;  /* 0x00000015001b7202 */ /* 0x000fc40000000f00 */
[----:B------:R-:W-:Y:S02]  /*02a0*/  LEA R23, R2, R7, 0x2 ;  /* 0x0000000702177211 */ /* 0x000fe400078e10ff */
[----:B------:R-:W-:Y:S02]  /*02b0*/  IADD3 R25, PT, PT, -R0, RZ, RZ ;  /* 0x000000ff00197210 */ /* 0x000fe40007ffe1ff */
[----:B------:R-:W-:-:S07]  /*02c0*/  LEA R20, R3, R22, 0x6 ;  /* 0x0000001603147211 */ /* 0x000fce00078e30ff */
.L_x_2:
[----:B------:R-:W0:Y:S08]  /*02d0*/  LDC.64 R16, c[0x0][0x380] ;  /* 0x0000e000ff107b82 */ /* 0x000e300000000a00 */
[----:B------:R-:W1:Y:S01]  /*02e0*/  LDC.64 R18, c[0x0][0x388] ;  /* 0x0000e200ff127b82 */ /* 0x000e620000000a00 */
[----:B0-----:R-:W-:-:S05]  /*02f0*/  IMAD.WIDE R16, R27, 0x4, R16 ;  /* 0x000000041b107825 */ /* 0x001fca00078e0210 */
[----:B------:R-:W2:Y:S01]  /*0300*/  LDG.E R10, desc[UR8][R16.64] ;  /* 0x00000008100a7981 */ /* 0x000ea2000c1e1900 */
[----:B-1----:R-:W-:-:S05]  /*0310*/  IMAD.WIDE.U32 R8, R24, 0x4, R18 ;  /* 0x0000000418087825 */ /* 0x002fca00078e0012 */
[----:B------:R-:W3:Y:S04]  /*0320*/  LDG.E R35, desc[UR8][R8.64] ;  /* 0x0000000808237981 */ /* 0x000ee8000c1e1900 */
[----:B--2---:R-:W-:Y:S04]  /*0330*/  STS [R23], R10 ;  /* 0x0000000a17007388 */ /* 0x004fe80000000800 */
[----:B---3--:R-:W-:Y:S01]  /*0340*/  STS [R20], R35 ;  /* 0x0000002314007388 */ /* 0x008fe20000000800 */
[----:B------:R-:W-:Y:S06]  /*0350*/  BAR.SYNC.DEFER_BLOCKING 0x0 ;  /* 0x0000000000007b1d */ /* 0x000fec0000010000 */
[----:B------:R-:W-:Y:S04]  /*0360*/  LDS R11, [R22] ;  /* 0x00000000160b7984 */ /* 0x000fe80000000800 */
[----:B------:R-:W0:Y:S04]  /*0370*/  LDS.128 R12, [R7] ;  /* 0x00000000070c7984 */ /* 0x000e280000000c00 */
[----:B------:R-:W1:Y:S04]  /*0380*/  LDS R37, [R22+0x40] ;  /* 0x0000400016257984 */ /* 0x000e680000000800 */
[----:B------:R-:W2:Y:S01]  /*0390*/  LDS R33, [R22+0x80] ;  /* 0x0000800016217984 */ /* 0x000ea20000000800 */
[----:B0-----:R-:W-:-:S03]  /*03a0*/  FFMA R32, R12, R11, R31 ;  /* 0x0000000b0c207223 */ /* 0x001fc6000000001f */
[----:B------:R-:W0:Y:S01]  /*03b0*/  LDS R12, [R22+0xc0] ;  /* 0x0000c000160c7984 */ /* 0x000e220000000800 */
[----:B-1----:R-:W-:-:S03]  /*03c0*/  FFMA R34, R37, R13, R32 ;  /* 0x0000000d25227223 */ /* 0x002fc60000000020 */
[----:B------:R-:W-:Y:S04]  /*03d0*/  LDS R13, [R22+0x100] ;  /* 0x00010000160d7984 */ /* 0x000fe80000000800 */
[----:B------:R-:W1:Y:S04]  /*03e0*/  LDS.128 R8, [R7+0x10] ;  /* 0x0000100007087984 */ /* 0x000e680000000c00 */
[----:B------:R-:W3:Y:S04]  /*03f0*/  LDS R32, [R22+0x140] ;  /* 0x0001400016207984 */ /* 0x000ee80000000800 */
[----:B------:R-:W4:Y:S01]  /*0400*/  LDS R31, [R22+0x180] ;  /* 0x00018000161f7984 */ /* 0x000f220000000800 */
[----:B--2---:R-:W-:-:S03]  /*0410*/  FFMA R33, R33, R14, R34 ;  /* 0x0000000e21217223 */ /* 0x004fc60000000022 */
[----:B------:R-:W-:Y:S04]  /*0420*/  LDS R37, [R22+0x340] ;  /* 0x0003400016257984 */ /* 0x000fe80000000800 */
[----:B------:R-:W-:Y:S01]  /*0430*/  LDS R34, [R22+0x3c0] ;  /* 0x0003c00016227984 */ /* 0x000fe20000000800 */
[----:B0-----:R-:W-:-:S03]  /*0440*/  FFMA R15, R12, R15, R33 ;  /* 0x0000000f0c0f7223 */ /* 0x001fc60000000021 */
[----:B------:R-:W-:Y:S01]  /*0450*/  LDS R33, [R22+0x240] ;  /* 0x0002400016217984 */ /* 0x000fe20000000800 */
[----:B-1----:R-:W-:-:S03]  /*0460*/  FFMA R13, R8, R13, R15 ;  /* 0x0000000d080d7223 */ /* 0x002fc6000000000f */
[----:B------:R-:W0:Y:S01]  /*0470*/  LDS R8, [R22+0x1c0] ;  /* 0x0001c00016087984 */ /* 0x000e220000000800 */
[----:B---3--:R-:W-:-:S03]  /*0480*/  FFMA R32, R32, R9, R13 ;  /* 0x0000000920207223 */ /* 0x008fc6000000000d */
[----:B------:R-:W-:Y:S04]  /*0490*/  LDS R9, [R22+0x200] ;  /* 0x0002000016097984 */ /* 0x000fe80000000800 */
[----:B------:R-:W1:Y:S01]  /*04a0*/  LDS.128 R12, [R7+0x20] ;  /* 0x00002000070c7984 */ /* 0x000e620000000c00 */
[----:B----4-:R-:W-:-:S03]  /*04b0*/  FFMA R31, R31, R10, R32 ;  /* 0x0000000a1f1f7223 */ /* 0x010fc60000000020 */
[----:B------:R-:W2:Y:S04]  /*04c0*/  LDS R32, [R22+0x280] ;  /* 0x0002800016207984 */ /* 0x000ea80000000800 */
[----:B------:R-:W3:Y:S01]  /*04d0*/  LDS R10, [R22+0x2c0] ;  /* 0x0002c000160a7984 */ /* 0x000ee20000000800 */
[----:B0-----:R-:W-:-:S03]  /*04e0*/  FFMA R11, R8, R11, R31 ;  /* 0x0000000b080b7223 */ /* 0x001fc6000000001f */
[----:B------:R-:W-:Y:S01]  /*04f0*/  LDS R31, [R22+0x380] ;  /* 0x00038000161f7984 */ /* 0x000fe20000000800 */
[----:B-1----:R-:W-:-:S03]  /*0500*/  FFMA R12, R12, R9, R11 ;  /* 0x000000090c0c7223 */ /* 0x002fc6000000000b */
[----:B------:R-:W-:Y:S01]  /*0510*/  LDS R9, [R22+0x300] ;  /* 0x0003000016097984 */ /* 0x000fe20000000800 */
[----:B------:R-:W-:-:S04]  /*0520*/  FFMA R13, R33, R13, R12 ;  /* 0x0000000d210d7223 */ /* 0x000fc8000000000c */
[----:B--2---:R-:W-:-:S04]  /*0530*/  FFMA R13, R32, R14, R13 ;  /* 0x0000000e200d7223 */ /* 0x004fc8000000000d */
[----:B---3--:R-:W-:Y:S02]  /*0540*/  FFMA R11, R10, R15, R13 ;  /* 0x0000000f0a0b7223 */ /* 0x008fe4000000000d */
[----:B------:R-:W0:Y:S01]  /*0550*/  LDS.128 R12, [R7+0x30] ;  /* 0x00003000070c7984 */ /* 0x000e220000000c00 */
[----:B------:R-:W-:Y:S01]  /*0560*/  IMAD.WIDE.U32 R32, R26, 0x4, R18 ;  /* 0x000000041a207825 */ /* 0x000fe200078e0012 */
[----:B------:R-:W-:Y:S06]  /*0570*/  BAR.SYNC.DEFER_BLOCKING 0x0 ;  /* 0x0000000000007b1d */ /* 0x000fec0000010000 */
[----:B------:R-:W2:Y:S04]  /*0580*/  LDG.E R33, desc[UR8][R32.64] ;  /* 0x0000000820217981 */ /* 0x000ea8000c1e1900 */
[----:B------:R-:W3:Y:S01]  /*0590*/  LDG.E R32, desc[UR8][R16.64+0x40] ;  /* 0x0000400810207981 */ /* 0x000ee2000c1e1900 */
[----:B0-----:R-:W-:-:S04]  /*05a0*/  FFMA R12, R12, R9, R11 ;  /* 0x000000090c0c7223 */ /* 0x001fc8000000000b */
[----:B------:R-:W-:-:S04]  /*05b0*/  FFMA R36, R37, R13, R12 ;  /* 0x0000000d25247223 */ /* 0x000fc8000000000c */
[----:B------:R-:W-:-:S04]  /*05c0*/  FFMA R31, R31, R14, R36 ;  /* 0x0000000e1f1f7223 */ /* 0x000fc80000000024 */
[----:B------:R-:W-:Y:S01]  /*05d0*/  FFMA R15, R34, R15, R31 ;  /* 0x0000000f220f7223 */ /* 0x000fe2000000001f */
[----:B---3--:R-:W-:Y:S04]  /*05e0*/  STS [R23], R32 ;  /* 0x0000002017007388 */ /* 0x008fe80000000800 */
[----:B--2---:R-:W-:Y:S01]  /*05f0*/  STS [R20], R33 ;  /* 0x0000002114007388 */ /* 0x004fe20000000800 */
[----:B------:R-:W-:Y:S06]  /*0600*/  BAR.SYNC.DEFER_BLOCKING 0x0 ;  /* 0x0000000000007b1d */ /* 0x000fec0000010000 */
[----:B------:R-:W-:Y:S04]  /*0610*/  LDS R35, [R22] ;  /* 0x0000000016237984 */ /* 0x000fe80000000800 */
[----:B------:R-:W0:Y:S04]  /*0620*/  LDS.128 R8, [R7] ;  /* 0x0000000007087984 */ /* 0x000e280000000c00 */
[----:B------:R-:W1:Y:S04]  /*0630*/  LDS R12, [R22+0x40] ;  /* 0x00004000160c7984 */ /* 0x000e680000000800 */
[----:B------:R-:W2:Y:S04]  /*0640*/  LDS R31, [R22+0x80] ;  /* 0x00008000161f7984 */ /* 0x000ea80000000800 */
[----:B------:R-:W-:Y:S04]  /*0650*/  LDS R32, [R22+0x140] ;  /* 0x0001400016207984 */ /* 0x000fe80000000800 */
[----:B------:R-:W-:Y:S04]  /*0660*/  LDS R33, [R22+0x180] ;  /* 0x0001800016217984 */ /* 0x000fe80000000800 */
[----:B------:R-:W-:Y:S01]  /*0670*/  LDS R37, [R22+0x340] ;  /* 0x0003400016257984 */ /* 0x000fe20000000800 */
[----:B0-----:R-:W-:-:S03]  /*0680*/  FFMA R15, R8, R35, R15 ;  /* 0x00000023080f7223 */ /* 0x001fc6000000000f */
[----:B------:R-:W0:Y:S01]  /*0690*/  LDS R8, [R22+0xc0] ;  /* 0x0000c00016087984 */ /* 0x000e220000000800 */
[----:B-1----:R-:W-:-:S03]  /*06a0*/  FFMA R34, R12, R9, R15 ;  /* 0x000000090c227223 */ /* 0x002fc6000000000f */
[----:B------:R-:W-:Y:S04]  /*06b0*/  LDS R9, [R22+0x100] ;  /* 0x0001000016097984 */ /* 0x000fe80000000800 */
[----:B------:R-:W1:Y:S01]  /*06c0*/  LDS.128 R12, [R7+0x10] ;  /* 0x00001000070c7984 */ /* 0x000e620000000c00 */
[----:B--2---:R-:W-:-:S03]  /*06d0*/  FFMA R31, R31, R10, R34 ;  /* 0x0000000a1f1f7223 */ /* 0x004fc60000000022 */
[----:B------:R-:W-:Y:S01]  /*06e0*/  LDS R34, [R22+0x3c0] ;  /* 0x0003c00016227984 */ /* 0x000fe20000000800 */
[----:B0-----:R-:W-:-:S03]  /*06f0*/  FFMA R11, R8, R11, R31 ;  /* 0x0000000b080b7223 */ /* 0x001fc6000000001f */
[----:B------:R-:W-:Y:S01]  /*0700*/  LDS R31, [R22+0x240] ;  /* 0x00024000161f7984 */ /* 0x000fe20000000800 */
[----:B-1----:R-:W-:-:S03]  /*0710*/  FFMA R9, R12, R9, R11 ;  /* 0x000000090c097223 */ /* 0x002fc6000000000b */
[----:B------:R-:W0:Y:S01]  /*0720*/  LDS R12, [R22+0x1c0] ;  /* 0x0001c000160c7984 */ /* 0x000e220000000800 */
[----:B------:R-:W-:-:S03]  /*0730*/  FFMA R32, R32, R13, R9 ;  /* 0x0000000d20207223 */ /* 0x000fc60000000009 */
[----:B------:R-:W-:Y:S04]  /*0740*/  LDS R13, [R22+0x200] ;  /* 0x00020000160d7984 */ /* 0x000fe80000000800 */
[----:B------:R-:W1:Y:S01]  /*0750*/  LDS.128 R8, [R7+0x20] ;  /* 0x0000200007087984 */ /* 0x000e620000000c00 */
[----:B------:R-:W-:-:S03]  /*0760*/  FFMA R33, R33, R14, R32 ;  /* 0x0000000e21217223 */ /* 0x000fc60000000020 */
[----:B------:R-:W2:Y:S04]  /*0770*/  LDS R32, [R22+0x280] ;  /* 0x0002800016207984 */ /* 0x000ea80000000800 */
[----:B------:R-:W3:Y:S01]  /*0780*/  LDS R14, [R22+0x2c0] ;  /* 0x0002c000160e7984 */ /* 0x000ee20000000800 */
[----:B0-----:R-:W-:-:S04]  /*0790*/  FFMA R15, R12, R15, R33 ;  /* 0x0000000f0c0f7223 */ /* 0x001fc80000000021 */
[----:B-1----:R-:W-:-:S04]  /*07a0*/  FFMA R8, R8, R13, R15 ;  /* 0x0000000d08087223 */ /* 0x002fc8000000000f */
[----:B------:R-:W-:Y:S02]  /*07b0*/  FFMA R9, R31, R9, R8 ;  /* 0x000000091f097223 */ /* 0x000fe40000000008 */
[----:B------:R-:W-:Y:S02]  /*07c0*/  LDS R31, [R22+0x380] ;  /* 0x00038000161f7984 */ /* 0x000fe40000000800 */
[----:B--2---:R-:W-:Y:S02]  /*07d0*/  FFMA R13, R32, R10, R9 ;  /* 0x0000000a200d7223 */ /* 0x004fe40000000009 */
[----:B------:R-:W-:Y:S02]  /*07e0*/  LDS R9, [R22+0x300] ;  /* 0x0003000016097984 */ /* 0x000fe40000000800 */
        /* <DEDUP_REMOVED lines=10> */
[----:B------:R-:W-:Y:S01]  /*0890*/  IMAD.WIDE.U32 R18, R30, 0x4, R18 ;  /* 0x000000041e127825 */ /* 0x000fe200078e0012 */
        /* <DEDUP_REMOVED lines=8> */
[----:B------:R-:W-:Y:S01]  /*0920*/  LDS R34, [R22+0x340] ;  /* 0x0003400016227984 */ /* 0x000fe20000000800 */
[----:B0-----:R-:W-:-:S03]  /*0930*/  FFMA R15, R8, R35, R15 ;  /* 0x00000023080f7223 */ /* 0x001fc6000000000f */
[----:B------:R-:W0:Y:S01]  /*0940*/  LDS R35, [R22+0xc0] ;  /* 0x0000c00016237984 */ /* 0x000e220000000800 */
[----:B-1----:R-:W-:-:S03]  /*0950*/  FFMA R32, R12, R9, R15 ;  /* 0x000000090c207223 */ /* 0x002fc6000000000f */
[----:B------:R-:W-:Y:S04]  /*0960*/  LDS R9, [R22+0x100] ;  /* 0x0001000016097984 */ /* 0x000fe80000000800 */
[----:B------:R-:W1:Y:S04]  /*0970*/  LDS.128 R12, [R7+0x10] ;  /* 0x00001000070c7984 */ /* 0x000e680000000c00 */
[----:B------:R-:W3:Y:S01]  /*0980*/  LDS R8, [R22+0x140] ;  /* 0x0001400016087984 */ /* 0x000ee20000000800 */
[----:B--2---:R-:W-:-:S03]  /*0990*/  FFMA R10, R31, R10, R32 ;  /* 0x0000000a1f0a7223 */ /* 0x004fc60000000020 */
[----:B------:R-:W2:Y:S01]  /*09a0*/  LDS R31, [R22+0x180] ;  /* 0x00018000161f7984 */ /* 0x000ea20000000800 */
[----:B0-----:R-:W-:-:S03]  /*09b0*/  FFMA R11, R35, R11, R10 ;  /* 0x0000000b230b7223 */ /* 0x001fc6000000000a */
[----:B------:R-:W-:Y:S01]  /*09c0*/  LDS R35, [R22+0x240] ;  /* 0x0002400016237984 */ /* 0x000fe20000000800 */
[----:B-1----:R-:W-:-:S03]  /*09d0*/  FFMA R9, R12, R9, R11 ;  /* 0x000000090c097223 */ /* 0x002fc6000000000b */
[----:B------:R-:W0:Y:S01]  /*09e0*/  LDS R12, [R22+0x1c0] ;  /* 0x0001c000160c7984 */ /* 0x000e220000000800 */
[----:B---3--:R-:W-:-:S03]  /*09f0*/  FFMA R32, R8, R13, R9 ;  /* 0x0000000d08207223 */ /* 0x008fc60000000009 */
[----:B------:R-:W1:Y:S04]  /*0a00*/  LDS.128 R8, [R7+0x20] ;  /* 0x0000200007087984 */ /* 0x000e680000000c00 */
[----:B------:R-:W3:Y:S01]  /*0a10*/  LDS R13, [R22+0x280] ;  /* 0x00028000160d7984 */ /* 0x000ee20000000800 */
[----:B--2---:R-:W-:-:S03]  /*0a20*/  FFMA R31, R31, R14, R32 ;  /* 0x0000000e1f1f7223 */ /* 0x004fc60000000020 */
[----:B------:R-:W-:Y:S01]  /*0a30*/  LDS R32, [R22+0x3c0] ;  /* 0x0003c00016207984 */ /* 0x000fe20000000800 */
[----:B0-----:R-:W-:-:S04]  /*0a40*/  FFMA R15, R12, R15, R31 ;  /* 0x0000000f0c0f7223 */ /* 0x001fc8000000001f */
[----:B-1----:R-:W-:Y:S02]  /*0a50*/  FFMA R8, R8, R33, R15 ;  /* 0x0000002108087223 */ /* 0x002fe4000000000f */
[----:B------:R-:W-:Y:S02]  /*0a60*/  LDS R33, [R22+0x380] ;  /* 0x0003800016217984 */ /* 0x000fe40000000800 */
[----:B------:R-:W-:Y:S02]  /*0a70*/  FFMA R12, R35, R9, R8 ;  /* 0x00000009230c7223 */ /* 0x000fe40000000008 */
[----:B------:R-:W0:Y:S02]  /*0a80*/  LDS R8, [R22+0x2c0] ;  /* 0x0002c00016087984 */ /* 0x000e240000000800 */
[----:B---3--:R-:W-:Y:S02]  /*0a90*/  FFMA R9, R13, R10, R12 ;  /* 0x0000000a0d097223 */ /* 0x008fe4000000000c */
[----:B------:R-:W-:Y:S04]  /*0aa0*/  LDS R35, [R22+0x300] ;  /* 0x0003000016237984 */ /* 0x000fe80000000800 */
[----:B------:R-:W1:Y:S01]  /*0ab0*/  LDS.128 R12, [R7+0x30] ;  /* 0x00003000070c7984 */ /* 0x000e620000000c00 */
[----:B------:R-:W-:Y:S06]  /*0ac0*/  BAR.SYNC.DEFER_BLOCKING 0x0 ;  /* 0x0000000000007b1d */ /* 0x000fec0000010000 */
[----:B------:R0:W2:Y:S04]  /*0ad0*/  LDG.E R16, desc[UR8][R16.64+0xc0] ;  /* 0x0000c00810107981 */ /* 0x0000a8000c1e1900 */
[----:B------:R-:W3:Y:S01]  /*0ae0*/  LDG.E R19, desc[UR8][R18.64] ;  /* 0x0000000812137981 */ /* 0x000ee2000c1e1900 */
[----:B0-----:R-:W-:-:S04]  /*0af0*/  FFMA R17, R8, R11, R9 ;  /* 0x0000000b08117223 */ /* 0x001fc80000000009 */
[----:B-1----:R-:W-:-:S04]  /*0b00*/  FFMA R35, R12, R35, R17 ;  /* 0x000000230c237223 */ /* 0x002fc80000000011 */
[----:B------:R-:W-:-:S04]  /*0b10*/  FFMA R34, R34, R13, R35 ;  /* 0x0000000d22227223 */ /* 0x000fc80000000023 */
[----:B------:R-:W-:-:S04]  /*0b20*/  FFMA R33, R33, R14, R34 ;  /* 0x0000000e21217223 */ /* 0x000fc80000000022 */
[----:B------:R-:W-:Y:S01]  /*0b30*/  FFMA R17, R32, R15, R33 ;  /* 0x0000000f20117223 */ /* 0x000fe20000000021 */
[----:B------:R-:W-:-:S04]  /*0b40*/  IADD3 R25, PT, PT, R25, 0x4, RZ ;  /* 0x0000000419197810 */ /* 0x000fc80007ffe0ff */
[----:B------:R-:W-:Y:S02]  /*0b50*/  ISETP.NE.AND P0, PT, R25, RZ, PT ;  /* 0x000000ff1900720c */ /* 0x000fe40003f05270 */
[----:B------:R-:W-:Y:S02]  /*0b60*/  IADD3 R27, PT, PT, R27, 0x40, RZ ;  /* 0x000000401b1b7810 */ /* 0x000fe40007ffe0ff */
[C---:B------:R-:W-:Y:S02]  /*0b70*/  LEA R30, R5.reuse, R30, 0x6 ;  /* 0x0000001e051e7211 */ /* 0x040fe400078e30ff */
[C---:B------:R-:W-:Y:S02]  /*0b80*/  LEA R28, R5.reuse, R28, 0x6 ;  /* 0x0000001c051c7211 */ /* 0x040fe400078e30ff */
[C---:B------:R-:W-:Y:S02]  /*0b90*/  LEA R26, R5.reuse, R26, 0x6 ;  /* 0x0000001a051a7211 */ /* 0x040fe400078e30ff */
[----:B------:R-:W-:Y:S01]  /*0ba0*/  LEA R24, R5, R24, 0x6 ;  /* 0x0000001805187211 */ /* 0x000fe200078e30ff */
[----:B--2---:R-:W-:Y:S04]  /*0bb0*/  STS [R23], R16 ;  /* 0x0000001017007388 */ /* 0x004fe80000000800 */
[----:B---3--:R-:W-:Y:S01]  /*0bc0*/  STS [R20], R19 ;  /* 0x0000001314007388 */ /* 0x008fe20000000800 */
[----:B------:R-:W-:Y:S06]  /*0bd0*/  BAR.SYNC.DEFER_BLOCKING 0x0 ;  /* 0x0000000000007b1d */ /* 0x000fec0000010000 */
[----:B------:R-:W-:Y:S04]  /*0be0*/  LDS R31, [R22] ;  /* 0x00000000161f7984 */ /* 0x000fe80000000800 */
[----:B------:R-:W0:Y:S04]  /*0bf0*/  LDS.128 R8, [R7] ;  /* 0x0000000007087984 */ /* 0x000e280000000c00 */
[----:B------:R-:W1:Y:S04]  /*0c00*/  LDS R36, [R22+0x40] ;  /* 0x0000400016247984 */ /* 0x000e680000000800 */
[----:B------:R-:W2:Y:S04]  /*0c10*/  LDS R37, [R22+0x80] ;  /* 0x0000800016257984 */ /* 0x000ea80000000800 */
[----:B------:R-:W3:Y:S04]  /*0c20*/  LDS R34, [R22+0xc0] ;  /* 0x0000c00016227984 */ /* 0x000ee80000000800 */
[----:B------:R-:W-:Y:S04]  /*0c30*/  LDS R33, [R22+0x100] ;  /* 0x0001000016217984 */ /* 0x000fe80000000800 */
[----:B------:R-:W4:Y:S04]  /*0c40*/  LDS.128 R12, [R7+0x10] ;  /* 0x00001000070c7984 */ /* 0x000f280000000c00 */
[----:B------:R-:W5:Y:S04]  /*0c50*/  LDS R32, [R22+0x140] ;  /* 0x0001400016207984 */ /* 0x000f680000000800 */
[----:B------:R-:W5:Y:S01]  /*0c60*/  LDS R35, [R22+0x180] ;  /* 0x0001800016237984 */ /* 0x000f620000000800 */
[----:B0-----:R-:W-:-:S03]  /*0c70*/  FFMA R17, R8, R31, R17 ;  /* 0x0000001f08117223 */ /* 0x001fc60000000011 */
[----:B------:R-:W0:Y:S01]  /*0c80*/  LDS R8, [R22+0x1c0] ;  /* 0x0001c00016087984 */ /* 0x000e220000000800 */
[----:B-1----:R-:W-:-:S03]  /*0c90*/  FFMA R36, R36, R9, R17 ;  /* 0x0000000924247223 */ /* 0x002fc60000000011 */
[----:B------:R-:W-:Y:S04]  /*0ca0*/  LDS R31, [R22+0x200] ;  /* 0x00020000161f7984 */ /* 0x000fe80000000800 */
[----:B------:R-:W1:Y:S01]  /*0cb0*/  LDS.128 R16, [R7+0x20] ;  /* 0x0000200007107984 */ /* 0x000e620000000c00 */
[----:B--2---:R-:W-:-:S04]  /*0cc0*/  FFMA R37, R37, R10, R36 ;  /* 0x0000000a25257223 */ /* 0x004fc80000000024 */
[----:B---3--:R-:W-:-:S04]  /*0cd0*/  FFMA R11, R34, R11, R37 ;  /* 0x0000000b220b7223 */ /* 0x008fc80000000025 */
[----:B----4-:R-:W-:Y:S02]  /*0ce0*/  FFMA R11, R12, R33, R11 ;  /* 0x000000210c0b7223 */ /* 0x010fe4000000000b */
[----:B------:R-:W2:Y:S02]  /*0cf0*/  LDS R12, [R22+0x240] ;  /* 0x00024000160c7984 */ /* 0x000ea40000000800 */
[----:B-----5:R-:W-:Y:S02]  /*0d00*/  FFMA R32, R32, R13, R11 ;  /* 0x0000000d20207223 */ /* 0x020fe4000000000b */
[----:B------:R-:W3:Y:S02]  /*0d10*/  LDS R13, [R22+0x280] ;  /* 0x00028000160d7984 */ /* 0x000ee40000000800 */
[----:B------:R-:W-:Y:S02]  /*0d20*/  FFMA R35, R35, R14, R32 ;  /* 0x0000000e23237223 */ /* 0x000fe40000000020 */
[----:B------:R-:W4:Y:S04]  /*0d30*/  LDS R14, [R22+0x2c0] ;  /* 0x0002c000160e7984 */ /* 0x000f280000000800 */
[----:B------:R-:W-:Y:S01]  /*0d40*/  LDS R32, [R22+0x340] ;  /* 0x0003400016207984 */ /* 0x000fe20000000800 */
[----:B0-----:R-:W-:-:S03]  /*0d50*/  FFMA R35, R8, R15, R35 ;  /* 0x0000000f08237223 */ /* 0x001fc60000000023 */
[----:B------:R-:W-:Y:S04]  /*0d60*/  LDS R15, [R22+0x300] ;  /* 0x00030000160f7984 */ /* 0x000fe80000000800 */
[----:B------:R-:W0:Y:S01]  /*0d70*/  LDS.128 R8, [R7+0x30] ;  /* 0x0000300007087984 */ /* 0x000e220000000c00 */
[----:B-1----:R-:W-:-:S03]  /*0d80*/  FFMA R35, R16, R31, R35 ;  /* 0x0000001f10237223 */ /* 0x002fc60000000023 */
[----:B------:R-:W1:Y:S04]  /*0d90*/  LDS R31, [R22+0x380] ;  /* 0x00038000161f7984 */ /* 0x000e680000000800 */
[----:B------:R-:W5:Y:S01]  /*0da0*/  LDS R16, [R22+0x3c0] ;  /* 0x0003c00016107984 */ /* 0x000f620000000800 */
[----:B--2---:R-:W-:-:S04]  /*0db0*/  FFMA R12, R12, R17, R35 ;  /* 0x000000110c0c7223 */ /* 0x004fc80000000023 */
[----:B---3--:R-:W-:-:S04]  /*0dc0*/  FFMA R13, R13, R18, R12 ;  /* 0x000000120d0d7223 */ /* 0x008fc8000000000c */
[----:B----4-:R-:W-:-:S04]  /*0dd0*/  FFMA R13, R14, R19, R13 ;  /* 0x000000130e0d7223 */ /* 0x010fc8000000000d */
[----:B0-----:R-:W-:-:S04]  /*0de0*/  FFMA R13, R8, R15, R13 ;  /* 0x0000000f080d7223 */ /* 0x001fc8000000000d */
[----:B------:R-:W-:-:S04]  /*0df0*/  FFMA R32, R32, R9, R13 ;  /* 0x0000000920207223 */ /* 0x000fc8000000000d */
[----:B-1----:R-:W-:-:S04]  /*0e00*/  FFMA R31, R31, R10, R32 ;  /* 0x0000000a1f1f7223 */ /* 0x002fc80000000020 */
[----:B-----5:R-:W-:Y:S01]  /*0e10*/  FFMA R31, R16, R11, R31 ;  /* 0x0000000b101f7223 */ /* 0x020fe2000000001f */
[----:B------:R-:W-:Y:S06]  /*0e20*/  BAR.SYNC.DEFER_BLOCKING 0x0 ;  /* 0x0000000000007b1d */ /* 0x000fec0000010000 */
[----:B------:R-:W-:Y:S05]  /*0e30*/  @P0 BRA `(.L_x_2) ;  /* 0xfffffff400240947 */ /* 0x000fea000383ffff */
.L_x_1:
[----:B------:R-:W-:-:S13]  /*0e40*/  LOP3.LUT P0, R8, R29, 0x3, RZ, 0xc0, !PT ;  /* 0x000000031d087812 */ /* 0x000fda000780c0ff */
[----:B------:R-:W-:Y:S05]  /*0e50*/  @!P0 BRA `(.L_x_0) ;  /* 0x00000008007c8947 */ /* 0x000fea0003800000 */
[----:B------:R-:W-:Y:S02]  /*0e60*/  ISETP.NE.AND P0, PT, R8, 0x1, PT ;  /* 0x000000010800780c */ /* 0x000fe40003f05270 */
[----:B------:R-:W-:-:S04]  /*0e70*/  LOP3.LUT R29, R29, 0x1, RZ, 0xc0, !PT ;  /* 0x000000011d1d7812 */ /* 0x000fc800078ec0ff */
[----:B------:R-:W-:-:S07]  /*0e80*/  ISETP.NE.U32.AND P1, PT, R29, 0x1, PT ;  /* 0x000000011d00780c */ /* 0x000fce0003f25070 */
[----:B------:R-:W-:Y:S06]  /*0e90*/  @!P0 BRA `(.L_x_3) ;  /* 0x0000000400908947 */ /* 0x000fec0003800000 */
[----:B------:R-:W0:Y:S01]  /*0ea0*/  LDC.64 R22, c[0x0][0x380] ;  /* 0x0000e000ff167b82 */ /* 0x000e220000000a00 */
[C---:B------:R-:W-:Y:S02]  /*0eb0*/  LEA R18, R0.reuse, R3, 0x4 ;  /* 0x0000000300127211 */ /* 0x040fe400078e20ff */
[----:B------:R-:W-:-:S03]  /*0ec0*/  LEA R9, R0, R21, 0x4 ;  /* 0x0000001500097211 */ /* 0x000fc600078e20ff */
[----:B------:R-:W-:Y:S02]  /*0ed0*/  IMAD R13, R18, R5, R4 ;  /* 0x00000005120d7224 */ /* 0x000fe400078e0204 */
[----:B------:R-:W1:Y:S01]  /*0ee0*/  LDC.64 R16, c[0x0][0x388] ;  /* 0x0000e200ff107b82 */ /* 0x000e620000000a00 */
[----:B0-----:R-:W-:-:S05]  /*0ef0*/  IMAD.WIDE R22, R9, 0x4, R22 ;  /* 0x0000000409167825 */ /* 0x001fca00078e0216 */
[----:B------:R-:W2:Y:S01]  /*0f00*/  LDG.E R19, desc[UR8][R22.64] ;  /* 0x0000000816137981 */ /* 0x000ea2000c1e1900 */
[----:B-1----:R-:W-:-:S05]  /*0f10*/  IMAD.WIDE.U32 R12, R13, 0x4, R16 ;  /* 0x000000040d0c7825 */ /* 0x002fca00078e0010 */
[----:B------:R-:W3:Y:S01]  /*0f20*/  LDG.E R25, desc[UR8][R12.64] ;  /* 0x000000080c197981 */ /* 0x000ee2000c1e1900 */
[----:B------:R-:W-:-:S04]  /*0f30*/  UIADD3 UR5, UPT, UPT, UR4, 0x400, URZ ;  /* 0x0000040004057890 */ /* 0x000fc8000fffe0ff */
[----:B------:R-:W-:Y:S01]  /*0f40*/  ULEA UR5, UR6, UR5, 0x18 ;  /* 0x0000000506057291 */ /* 0x000fe2000f8ec0ff */
[----:B------:R-:W-:-:S05]  /*0f50*/  LEA R30, R2, R7, 0x2 ;  /* 0x00000007021e7211 */ /* 0x000fca00078e10ff */
[----:B------:R-:W-:-:S04]  /*0f60*/  LEA R20, R2, UR5, 0x2 ;  /* 0x0000000502147c11 */ /* 0x000fc8000f8e10ff */
[----:B------:R-:W-:Y:S02]  /*0f70*/  LEA R32, R3, R20, 0x6 ;  /* 0x0000001403207211 */ /* 0x000fe400078e30ff */
[----:B------:R-:W-:Y:S01]  /*0f80*/  IADD3 R18, PT, PT, R18, 0x10, RZ ;  /* 0x0000001012127810 */ /* 0x000fe20007ffe0ff */
        /* <DEDUP_REMOVED lines=11> */
[----:B------:R-:W5:Y:S04]  /*1040*/  LDS R19, [R20+0x180] ;  /* 0x0001800014137984 */ /* 0x000f680000000800 */
[----:B------:R-:W5:Y:S04]  /*1050*/  LDS R24, [R20+0x1c0] ;  /* 0x0001c00014187984 */ /* 0x000f680000000800 */
[----:B------:R-:W-:Y:S01]  /*1060*/  LDS R36, [R20+0x240] ;  /* 0x0002400014247984 */ /* 0x000fe20000000800 */
[----:B0-----:R-:W-:-:S03]  /*1070*/  FFMA R8, R8, R27, R31 ;  /* 0x0000001b08087223 */ /* 0x001fc6000000001f */
[----:B------:R-:W-:Y:S01]  /*1080*/  LDS R27, [R20+0x200] ;  /* 0x00020000141b7984 */ /* 0x000fe20000000800 */
[----:B-1----:R-:W-:-:S03]  /*1090*/  FFMA R9, R29, R9, R8 ;  /* 0x000000091d097223 */ /* 0x002fc60000000008 */
[----:B------:R-:W-:Y:S01]  /*10a0*/  LDS R29, [R20+0x300] ;  /* 0x00030000141d7984 */ /* 0x000fe20000000800 */
[----:B--2---:R-:W-:-:S03]  /*10b0*/  FFMA R10, R28, R10, R9 ;  /* 0x0000000a1c0a7223 */ /* 0x004fc60000000009 */
[----:B------:R-:W-:Y:S01]  /*10c0*/  LDS R31, [R20+0x380] ;  /* 0x00038000141f7984 */ /* 0x000fe20000000800 */
[----:B---3--:R-:W-:-:S03]  /*10d0*/  FFMA R11, R33, R11, R10 ;  /* 0x0000000b210b7223 */ /* 0x008fc6000000000a */
[----:B------:R-:W-:Y:S04]  /*10e0*/  LDS R33, [R20+0x280] ;  /* 0x0002800014217984 */ /* 0x000fe80000000800 */
[----:B------:R-:W-:Y:S01]  /*10f0*/  LDS R28, [R20+0x3c0] ;  /* 0x0003c000141c7984 */ /* 0x000fe20000000800 */
[----:B----4-:R-:W-:-:S03]  /*1100*/  FFMA R11, R12, R34, R11 ;  /* 0x000000220c0b7223 */ /* 0x010fc6000000000b */
[----:B------:R-:W-:Y:S01]  /*1110*/  LDS R34, [R20+0x2c0] ;  /* 0x0002c00014227984 */ /* 0x000fe20000000800 */
[----:B-----5:R-:W-:Y:S01]  /*1120*/  FFMA R26, R26, R13, R11 ;  /* 0x0000000d1a1a7223 */ /* 0x020fe2000000000b */
[----:B------:R-:W-:Y:S02]  /*1130*/  IMAD R13, R18, R5, R4 ;  /* 0x00000005120d7224 */ /* 0x000fe400078e0204 */
[----:B------:R-:W0:Y:S01]  /*1140*/  LDS.128 R8, [R7+0x20] ;  /* 0x0000200007087984 */ /* 0x000e220000000c00 */
[----:B------:R-:W-:Y:S01]  /*1150*/  FFMA R19, R19, R14, R26 ;  /* 0x0000000e13137223 */ /* 0x000fe2000000001a */
[----:B------:R-:W-:Y:S02]  /*1160*/  IMAD.WIDE.U32 R12, R13, 0x4, R16 ;  /* 0x000000040d0c7825 */ /* 0x000fe400078e0010 */
[----:B------:R-:W-:Y:S02]  /*1170*/  LDS R26, [R20+0x340] ;  /* 0x00034000141a7984 */ /* 0x000fe40000000800 */
[----:B------:R-:W-:-:S02]  /*1180*/  FFMA R35, R24, R15, R19 ;  /* 0x0000000f18237223 */ /* 0x000fc40000000013 */
[----:B------:R-:W1:Y:S01]  /*1190*/  LDS.128 R16, [R7+0x30] ;  /* 0x0000300007107984 */ /* 0x000e620000000c00 */
[----:B------:R-:W-:Y:S06]  /*11a0*/  BAR.SYNC.DEFER_BLOCKING 0x0 ;  /* 0x0000000000007b1d */ /* 0x000fec0000010000 */
[----:B------:R-:W2:Y:S04]  /*11b0*/  LDG.E R23, desc[UR8][R22.64+0x40] ;  /* 0x0000400816177981 */ /* 0x000ea8000c1e1900 */
[----:B------:R-:W3:Y:S01]  /*11c0*/  LDG.E R37, desc[UR8][R12.64] ;  /* 0x000000080c257981 */ /* 0x000ee2000c1e1900 */
[----:B0-----:R-:W-:-:S04]  /*11d0*/  FFMA R35, R8, R27, R35 ;  /* 0x0000001b08237223 */ /* 0x001fc80000000023 */
[----:B------:R-:W-:-:S04]  /*11e0*/  FFMA R36, R36, R9, R35 ;  /* 0x0000000924247223 */ /* 0x000fc80000000023 */
[----:B------:R-:W-:-:S04]  /*11f0*/  FFMA R33, R33, R10, R36 ;  /* 0x0000000a21217223 */ /* 0x000fc80000000024 */
[----:B------:R-:W-:-:S04]  /*1200*/  FFMA R33, R34, R11, R33 ;  /* 0x0000000b22217223 */ /* 0x000fc80000000021 */
[----:B-1----:R-:W-:-:S04]  /*1210*/  FFMA R29, R16, R29, R33 ;  /* 0x0000001d101d7223 */ /* 0x002fc80000000021 */
[----:B------:R-:W-:-:S04]  /*1220*/  FFMA R26, R26, R17, R29 ;  /* 0x000000111a1a7223 */ /* 0x000fc8000000001d */
[----:B------:R-:W-:-:S04]  /*1230*/  FFMA R31, R31, R18, R26 ;  /* 0x000000121f1f7223 */ /* 0x000fc8000000001a */
[----:B------:R-:W-:Y:S01]  /*1240*/  FFMA R33, R28, R19, R31 ;  /* 0x000000131c217223 */ /* 0x000fe2000000001f */
        /* <DEDUP_REMOVED lines=14> */
[----:B------:R-:W-:Y:S04]  /*1330*/  LDS R31, [R20+0x200] ;  /* 0x00020000141f7984 */ /* 0x000fe80000000800 */
[----:B------:R-:W5:Y:S01]  /*1340*/  LDS.128 R16, [R7+0x20] ;  /* 0x0000200007107984 */ /* 0x000f620000000c00 */
[----:B0-----:R-:W-:-:S03]  /*1350*/  FFMA R25, R12, R25, R33 ;  /* 0x000000190c197223 */ /* 0x001fc60000000021 */
[----:B------:R-:W0:Y:S01]  /*1360*/  LDS R28, [R20+0x240] ;  /* 0x00024000141c7984 */ /* 0x000e220000000800 */
[----:B-1----:R-:W-:-:S03]  /*1370*/  FFMA R24, R24, R13, R25 ;  /* 0x0000000d18187223 */ /* 0x002fc60000000019 */
[----:B------:R-:W1:Y:S01]  /*1380*/  LDS R25, [R20+0x280] ;  /* 0x0002800014197984 */ /* 0x000e620000000800 */
[----:B--2---:R-:W-:-:S03]  /*1390*/  FFMA R27, R27, R14, R24 ;  /* 0x0000000e1b1b7223 */ /* 0x004fc60000000018 */
[----:B------:R-:W2:Y:S01]  /*13a0*/  LDS R24, [R20+0x2c0] ;  /* 0x0002c00014187984 */ /* 0x000ea20000000800 */
[----:B---3--:R-:W-:-:S03]  /*13b0*/  FFMA R33, R22, R15, R27 ;  /* 0x0000000f16217223 */ /* 0x008fc6000000001b */
[----:B------:R-:W-:Y:S04]  /*13c0*/  LDS R27, [R20+0x300] ;  /* 0x00030000141b7984 */ /* 0x000fe80000000800 */
[----:B------:R-:W3:Y:S01]  /*13d0*/  LDS.128 R12, [R7+0x30] ;  /* 0x00003000070c7984 */ /* 0x000ee20000000c00 */
[----:B----4-:R-:W-:-:S03]  /*13e0*/  FFMA R33, R8, R23, R33 ;  /* 0x0000001708217223 */ /* 0x010fc60000000021 */
[----:B------:R-:W4:Y:S04]  /*13f0*/  LDS R22, [R20+0x340] ;  /* 0x0003400014167984 */ /* 0x000f280000000800 */
[----:B------:R-:W4:Y:S01]  /*1400*/  LDS R23, [R20+0x380] ;  /* 0x0003800014177984 */ /* 0x000f220000000800 */
[----:B-----5:R-:W-:-:S03]  /*1410*/  FFMA R30, R30, R9, R33 ;  /* 0x000000091e1e7223 */ /* 0x020fc60000000021 */
[----:B------:R-:W5:Y:S01]  /*1420*/  LDS R8, [R20+0x3c0] ;  /* 0x0003c00014087984 */ /* 0x000f620000000800 */
[----:B------:R-:W-:-:S04]  /*1430*/  FFMA R29, R29, R10, R30 ;  /* 0x0000000a1d1d7223 */ /* 0x000fc8000000001e */
[----:B------:R-:W-:-:S04]  /*1440*/  FFMA R11, R26, R11, R29 ;  /* 0x0000000b1a0b7223 */ /* 0x000fc8000000001d */
[----:B------:R-:W-:-:S04]  /*1450*/  FFMA R11, R16, R31, R11 ;  /* 0x0000001f100b7223 */ /* 0x000fc8000000000b */
[----:B0-----:R-:W-:-:S04]  /*1460*/  FFMA R28, R28, R17, R11 ;  /* 0x000000111c1c7223 */ /* 0x001fc8000000000b */
[----:B-1----:R-:W-:-:S04]  /*1470*/  FFMA R25, R25, R18, R28 ;  /* 0x0000001219197223 */ /* 0x002fc8000000001c */
[----:B--2---:R-:W-:-:S04]  /*1480*/  FFMA R19, R24, R19, R25 ;  /* 0x0000001318137223 */ /* 0x004fc80000000019 */
[----:B---3--:R-:W-:-:S04]  /*1490*/  FFMA R19, R12, R27, R19 ;  /* 0x0000001b0c137223 */ /* 0x008fc80000000013 */
[----:B----4-:R-:W-:-:S04]  /*14a0*/  FFMA R22, R22, R13, R19 ;  /* 0x0000000d16167223 */ /* 0x010fc80000000013 */
[----:B------:R-:W-:-:S04]  /*14b0*/  FFMA R23, R23, R14, R22 ;  /* 0x0000000e17177223 */ /* 0x000fc80000000016 */
[----:B-----5:R-:W-:Y:S01]  /*14c0*/  FFMA R31, R8, R15, R23 ;  /* 0x0000000f081f7223 */ /* 0x020fe20000000017 */
[----:B------:R-:W-:Y:S06]  /*14d0*/  BAR.SYNC.DEFER_BLOCKING 0x0 ;  /* 0x0000000000007b1d */ /* 0x000fec0000010000 */
.L_x_3:
[----:B------:R-:W-:Y:S05]  /*14e0*/  @P1 BRA `(.L_x_0) ;  /* 0x0000000000d81947 */ /* 0x000fea0003800000 */
[----:B------:R-:W0:Y:S01]  /*14f0*/  LDC.64 R8, c[0x0][0x380] ;  /* 0x0000e000ff087b82 */ /* 0x000e220000000a00 */
[C---:B------:R-:W-:Y:S02]  /*1500*/  LEA R10, R0.reuse, R3, 0x4 ;  /* 0x00000003000a7211 */ /* 0x040fe400078e20ff */
[----:B------:R-:W-:-:S03]  /*1510*/  LEA R21, R0, R21, 0x4 ;  /* 0x0000001500157211 */ /* 0x000fc600078e20ff */
[----:B------:R-:W-:Y:S02]  /*1520*/  IMAD R11, R10, R5, R4 ;  /* 0x000000050a0b7224 */ /* 0x000fe400078e0204 */
[----:B------:R-:W1:Y:S01]  /*1530*/  LDC.64 R12, c[0x0][0x388] ;  /* 0x0000e200ff0c7b82 */ /* 0x000e620000000a00 */
[----:B0-----:R-:W-:-:S05]  /*1540*/  IMAD.WIDE R8, R21, 0x4, R8 ;  /* 0x0000000415087825 */ /* 0x001fca00078e0208 */
[----:B------:R-:W2:Y:S01]  /*1550*/  LDG.E R14, desc[UR8][R8.64] ;  /* 0x00000008080e7981 */ /* 0x000ea2000c1e1900 */
[----:B-1----:R-:W-:-:S06]  /*1560*/  IMAD.WIDE.U32 R12, R11, 0x4, R12 ;  /* 0x000000040b0c7825 */ /* 0x002fcc00078e000c */
[----:B------:R-:W3:Y:S01]  /*1570*/  LDG.E R12, desc[UR8][R12.64] ;  /* 0x000000080c0c7981 */ /* 0x000ee2000c1e1900 */
[----:B------:R-:W-:-:S04]  /*1580*/  UIADD3 UR4, UPT, UPT, UR4, 0x400, URZ ;  /* 0x0000040004047890 */ /* 0x000fc8000fffe0ff */
[----:B------:R-:W-:Y:S01]  /*1590*/  ULEA UR4, UR6, UR4, 0x18 ;  /* 0x0000000406047291 */ /* 0x000fe2000f8ec0ff */
[----:B------:R-:W-:-:S05]  /*15a0*/  LEA R15, R2, R7, 0x2 ;  /* 0x00000007020f7211 */ /* 0x000fca00078e10ff */
[----:B------:R-:W-:-:S04]  /*15b0*/  LEA R0, R2, UR4, 0x2 ;  /* 0x0000000402007c11 */ /* 0x000fc8000f8e10ff */
        /* <DEDUP_REMOVED lines=26> */
[----:B------:R-:W4:Y:S01]  /*1760*/  LDS R10, [R0+0x340] ;  /* 0x00034000000a7984 */ /* 0x000f220000000800 */
[----:B-----5:R-:W-:-:S03]  /*1770*/  FFMA R2, R2, R17, R3 ;  /* 0x0000001102027223 */ /* 0x020fc60000000003 */
[----:B------:R-:W5:Y:S04]  /*1780*/  LDS R16, [R0+0x380] ;  /* 0x0003800000107984 */ /* 0x000f680000000800 */
        /* <DEDUP_REMOVED lines=9> */
[----:B-----5:R-:W-:-:S04]  /*1820*/  FFMA R16, R16, R30, R9 ;  /* 0x0000001e10107223 */ /* 0x020fc80000000009 */
[----:B------:R-:W-:Y:S01]  /*1830*/  FFMA R31, R3, R31, R16 ;  /* 0x0000001f031f7223 */ /* 0x000fe20000000010 */
[----:B------:R-:W-:Y:S06]  /*1840*/  BAR.SYNC.DEFER_BLOCKING 0x0 ;  /* 0x0000000000007b1d */ /* 0x000fec0000010000 */
.L_x_0:
[----:B------:R-:W0:Y:S01]  /*1850*/  LDC.64 R2, c[0x0][0x390] ;  /* 0x0000e400ff027b82 */ /* 0x000e220000000a00 */
[----:B------:R-:W-:-:S04]  /*1860*/  IMAD R5, R6, R5, R4 ;  /* 0x0000000506057224 */ /* 0x000fc800078e0204 */
[----:B0-----:R-:W-:-:S05]  /*1870*/  IMAD.WIDE R2, R5, 0x4, R2 ;  /* 0x0000000405027825 */ /* 0x001fca00078e0202 */
[----:B------:R-:W-:Y:S01]  /*1880*/  STG.E desc[UR8][R2.64], R31 ;  /* 0x0000001f02007986 */ /* 0x000fe2000c101908 */
[----:B------:R-:W-:Y:S05]  /*1890*/  EXIT ;  /* 0x000000000000794d */ /* 0x000fea0003800000 */
.L_x_4:
[----:B------:R-:W-:-:S00]  /*18a0*/  BRA `(.L_x_4) ;  /* 0xfffffffc00fc7947 */ /* 0x000fc0000383ffff */
[----:B------:R-:W-:-:S00]  /*18b0*/  NOP ;  /* 0x0000000000007918 */ /* 0x000fc00000000000 */
        /* <DEDUP_REMOVED lines=12> */
.L_x_5:


//--------------------- .nv.shared._Z10TileMatMulPfS_S_i --------------------------
	.section	.nv.shared._Z10TileMatMulPfS_S_i,"aw",@nobits
	.sectionflags	@""
	.align	4
.nv.shared._Z10TileMatMulPfS_S_i:
	.zero		3072


//--------------------- .nv.shared.reserved.0     --------------------------
	.section	.nv.shared.reserved.0,"aw",@nobits
	.weak		__nv_reservedSMEM_offset_0_alias
	.size		__nv_reservedSMEM_offset_0_alias, 0, 64
	.other		__nv_reservedSMEM_offset_0_alias,@"STO_CUDA_RESERVED_SHARED STV_DEFAULT"
__nv_reservedSMEM_offset_0_alias:
	.zero		0
	.zero		64


//--------------------- .nv.constant0._Z10TileMatMulPfS_S_i --------------------------
	.section	.nv.constant0._Z10TileMatMulPfS_S_i,"a",@progbits
	.sectionflags	@""
	.align	4
.nv.constant0._Z10TileMatMulPfS_S_i:
	.zero		924


//--------------------- SYMBOLS --------------------------

	.type		.nv.reservedSmem.offset0,@object
	.size		.nv.reservedSmem.offset0,0x4
	.type		.nv.reservedSmem.cap,@object
	.size		.nv.reservedSmem.cap,0x4
